	.headerflags	@"EF_CUDA_TEXMODE_UNIFIED EF_CUDA_64BIT_ADDRESS EF_CUDA_ACCELERATORS EF_CUDA_SM90 EF_CUDA_VIRTUAL_SM(EF_CUDA_SM90)"
	.elftype	@"ET_EXEC"


//--------------------- .nv.info                  --------------------------
	.section	.nv.info,"",@"SHT_CUDA_INFO"
	.align	4


	//----- nvinfo : EIATTR_REGCOUNT
	.align		4
        /*0000*/ 	.byte	0x04, 0x2f
        /*0002*/ 	.short	(.L_1 - .L_0)
	.align		4
.L_0:
        /*0004*/ 	.word	index@(triton_poi_fused_add_mean_1)
        /*0008*/ 	.word	0x0000001a


	//----- nvinfo : EIATTR_MIN_STACK_SIZE
	.align		4
.L_1:
        /*000c*/ 	.byte	0x04, 0x12
        /*000e*/ 	.short	(.L_3 - .L_2)
	.align		4
.L_2:
        /*0010*/ 	.word	index@(triton_poi_fused_add_mean_1)
        /*0014*/ 	.word	0x00000000


	//----- nvinfo : EIATTR_FRAME_SIZE
	.align		4
.L_3:
        /*0018*/ 	.byte	0x04, 0x11
        /*001a*/ 	.short	(.L_5 - .L_4)
	.align		4
.L_4:
        /*001c*/ 	.word	index@(triton_poi_fused_add_mean_1)
        /*0020*/ 	.word	0x00000000


	//----- nvinfo : EIATTR_MIN_STACK_SIZE
	.align		4
.L_5:
        /*0024*/ 	.byte	0x04, 0x12
        /*0026*/ 	.short	(.L_7 - .L_6)
	.align		4
.L_6:
        /*0028*/ 	.word	index@(triton_poi_fused_add_mean_1)
        /*002c*/ 	.word	0x00000000
.L_7:


//--------------------- .nv.info.triton_poi_fused_add_mean_1 --------------------------
	.section	.nv.info.triton_poi_fused_add_mean_1,"",@"SHT_CUDA_INFO"
	.sectionflags	@""
	.align	4


	//----- nvinfo : EIATTR_CUDA_API_VERSION
	.align		4
        /*0000*/ 	.byte	0x04, 0x37
        /*0002*/ 	.short	(.L_9 - .L_8)
.L_8:
        /*0004*/ 	.word	0x0000007c


	//----- nvinfo : EIATTR_KPARAM_INFO
	.align		4
.L_9:
        /*0008*/ 	.byte	0x04, 0x17
        /*000a*/ 	.short	(.L_11 - .L_10)
.L_10:
        /*000c*/ 	.word	0x00000000
        /*0010*/ 	.short	0x0003
        /*0012*/ 	.short	0x0018
        /*0014*/ 	.byte	0x00, 0xf0, 0x11, 0x00


	//----- nvinfo : EIATTR_KPARAM_INFO
	.align		4
.L_11:
        /*0018*/ 	.byte	0x04, 0x17
        /*001a*/ 	.short	(.L_13 - .L_12)
.L_12:
        /*001c*/ 	.word	0x00000000
        /*0020*/ 	.short	0x0002
        /*0022*/ 	.short	0x0010
        /*0024*/ 	.byte	0x00, 0xf4, 0x21, 0x00


	//----- nvinfo : EIATTR_KPARAM_INFO
	.align		4
.L_13:
        /*0028*/ 	.byte	0x04, 0x17
        /*002a*/ 	.short	(.L_15 - .L_14)
.L_14:
        /*002c*/ 	.word	0x00000000
        /*0030*/ 	.short	0x0001
        /*0032*/ 	.short	0x0008
        /*0034*/ 	.byte	0x00, 0xf4, 0x21, 0x00


	//----- nvinfo : EIATTR_KPARAM_INFO
	.align		4
.L_15:
        /*0038*/ 	.byte	0x04, 0x17
        /*003a*/ 	.short	(.L_17 - .L_16)
.L_16:
        /*003c*/ 	.word	0x00000000
        /*0040*/ 	.short	0x0000
        /*0042*/ 	.short	0x0000
        /*0044*/ 	.byte	0x00, 0xf4, 0x21, 0x00


	//----- nvinfo : EIATTR_SPARSE_MMA_MASK
	.align		4
.L_17:
        /*0048*/ 	.byte	0x03, 0x50
        /*004a*/ 	.short	0x0000


	//----- nvinfo : EIATTR_MAXREG_COUNT
	.align		4
        /*004c*/ 	.byte	0x03, 0x1b
        /*004e*/ 	.short	0x00ff


	//----- nvinfo : EIATTR_EXIT_INSTR_OFFSETS
	.align		4
        /*0050*/ 	.byte	0x04, 0x1c
        /*0052*/ 	.short	(.L_19 - .L_18)


	//   ....[0]....
.L_18:
        /*0054*/ 	.word	0x00000330


	//   ....[1]....
        /*0058*/ 	.word	0x00000370


	//----- nvinfo : EIATTR_REQNTID
	.align		4
.L_19:
        /*005c*/ 	.byte	0x04, 0x10
        /*005e*/ 	.short	(.L_21 - .L_20)
.L_20:
        /*0060*/ 	.word	0x00000080
        /*0064*/ 	.word	0x00000001
        /*0068*/ 	.word	0x00000001


	//----- nvinfo : EIATTR_CBANK_PARAM_SIZE
	.align		4
.L_21:
        /*006c*/ 	.byte	0x03, 0x19
        /*006e*/ 	.short	0x001c


	//----- nvinfo : EIATTR_PARAM_CBANK
	.align		4
        /*0070*/ 	.byte	0x04, 0x0a
        /*0072*/ 	.short	(.L_23 - .L_22)
	.align		4
.L_22:
        /*0074*/ 	.word	index@(.nv.constant0.triton_poi_fused_add_mean_1)
        /*0078*/ 	.short	0x0210
        /*007a*/ 	.short	0x001c


	//----- nvinfo : EIATTR_SW_WAR
	.align		4
.L_23:
        /*007c*/ 	.byte	0x04, 0x36
        /*007e*/ 	.short	(.L_25 - .L_24)
.L_24:
        /*0080*/ 	.word	0x00000008
.L_25:


//--------------------- .nv.callgraph             --------------------------
	.section	.nv.callgraph,"",@"SHT_CUDA_CALLGRAPH"
	.align	4
	.sectionentsize	8
	.align		4
        /*0000*/ 	.word	0x00000000
	.align		4
        /*0004*/ 	.word	0xffffffff
	.align		4
        /*0008*/ 	.word	0x00000000
	.align		4
        /*000c*/ 	.word	0xfffffffe
	.align		4
        /*0010*/ 	.word	0x00000000
	.align		4
        /*0014*/ 	.word	0xfffffffd
	.align		4
        /*0018*/ 	.word	0x00000000
	.align		4
        /*001c*/ 	.word	0xfffffffc


//--------------------- .text.triton_poi_fused_add_mean_1 --------------------------
	.section	.text.triton_poi_fused_add_mean_1,"ax",@progbits
	.align	128
        .global         triton_poi_fused_add_mean_1
        .type           triton_poi_fused_add_mean_1,@function
        .size           triton_poi_fused_add_mean_1,(.L_x_1 - triton_poi_fused_add_mean_1)
        .other          triton_poi_fused_add_mean_1,@"STO_CUDA_ENTRY STV_DEFAULT"
triton_poi_fused_add_mean_1:
.text.triton_poi_fused_add_mean_1:
[----:B------:R-:W0:Y:S02]  /*0000*/  LDC R1, c[0x0][0x28] ;  /* 0x00000a00ff017b82 */ /* 0x000e240000000800 */
[----:B------:R-:W1:Y:S01]  /*0010*/  S2R R0, SR_TID.X ;  /* 0x0000000000007919 */ /* 0x000e620000002100 */
[----:B------:R-:W2:Y:S01]  /*0020*/  LDC.64 R12, c[0x0][0x218] ;  /* 0x00008600ff0c7b82 */ /* 0x000ea20000000a00 */
[----:B------:R-:W-:Y:S01]  /*0030*/  ULDC.64 UR4, c[0x0][0x208] ;  /* 0x0000820000047ab9 */ /* 0x000fe20000000a00 */
[----:B------:R-:W3:Y:S06]  /*0040*/  S2R R3, SR_CTAID.X ;  /* 0x0000000000037919 */ /* 0x000eec0000002500 */
[----:B------:R-:W4:Y:S01]  /*0050*/  LDC.64 R4, c[0x0][0x210] ;  /* 0x00008400ff047b82 */ /* 0x000f220000000a00 */
[----:B-1----:R-:W-:-:S04]  /*0060*/  SHF.L.U32 R0, R0, 0x1, RZ ;  /* 0x0000000100007819 */ /* 0x002fc800000006ff */
[----:B------:R-:W-:-:S04]  /*0070*/  LOP3.LUT R0, R0, 0xfe, RZ, 0xc0, !PT ;  /* 0x000000fe00007812 */ /* 0x000fc800078ec0ff */
[----:B---3--:R-:W-:-:S04]  /*0080*/  LEA R0, R3, R0, 0x8 ;  /* 0x0000000003007211 */ /* 0x008fc800078e40ff */
[----:B------:R-:W-:Y:S02]  /*0090*/  SHF.R.S32.HI R3, RZ, 0x1f, R0 ;  /* 0x0000001fff037819 */ /* 0x000fe40000011400 */
[----:B------:R-:W-:Y:S02]  /*00a0*/  ISETP.GE.AND P0, PT, R0, 0x100, PT ;  /* 0x000001000000780c */ /* 0x000fe40003f06270 */
[----:B------:R-:W-:-:S04]  /*00b0*/  LEA.HI R3, R3, R0, RZ, 0x2 ;  /* 0x0000000003037211 */ /* 0x000fc800078f10ff */
[C---:B------:R-:W-:Y:S02]  /*00c0*/  LOP3.LUT R7, R3.reuse, 0xfffffffc, RZ, 0xc0, !PT ;  /* 0xfffffffc03077812 */ /* 0x040fe400078ec0ff */
[----:B------:R-:W-:Y:S02]  /*00d0*/  SHF.L.U32 R6, R3, 0x2, RZ ;  /* 0x0000000203067819 */ /* 0x000fe400000006ff */
[----:B------:R-:W-:Y:S02]  /*00e0*/  CS2R R2, SRZ ;  /* 0x0000000000027805 */ /* 0x000fe4000001ff00 */
[----:B------:R-:W-:Y:S02]  /*00f0*/  IADD3 R7, R0, -R7, RZ ;  /* 0x8000000700077210 */ /* 0x000fe40007ffe0ff */
[----:B------:R-:W-:-:S03]  /*0100*/  LOP3.LUT R6, R6, 0xfffffff0, RZ, 0xc0, !PT ;  /* 0xfffffff006067812 */ /* 0x000fc600078ec0ff */
[----:B--2---:R-:W-:Y:S01]  /*0110*/  IMAD.WIDE R12, R7, 0x4, R12 ;  /* 0x00000004070c7825 */ /* 0x004fe200078e020c */
[----:B------:R-:W-:-:S04]  /*0120*/  IADD3 R19, R7, R6, RZ ;  /* 0x0000000607137210 */ /* 0x000fc80007ffe0ff */
[----:B------:R-:W-:Y:S02]  /*0130*/  IADD3 R17, R19, 0x4, RZ ;  /* 0x0000000413117810 */ /* 0x000fe40007ffe0ff */
[----:B------:R-:W-:Y:S02]  /*0140*/  CS2R R6, SRZ ;  /* 0x0000000000067805 */ /* 0x000fe4000001ff00 */
[----:B------:R-:W-:Y:S02]  /*0150*/  CS2R R8, SRZ ;  /* 0x0000000000087805 */ /* 0x000fe4000001ff00 */
[----:B------:R-:W-:Y:S01]  /*0160*/  IADD3 R21, R19, 0x8, RZ ;  /* 0x0000000813157810 */ /* 0x000fe20007ffe0ff */
[--C-:B----4-:R-:W-:Y:S01]  /*0170*/  IMAD.WIDE R14, R19, 0x4, R4.reuse ;  /* 0x00000004130e7825 */ /* 0x110fe200078e0204 */
[----:B------:R1:W2:Y:S01]  /*0180*/  @!P0 LDG.E.EL.64 R2, desc[UR4][R12.64] ;  /* 0x000000040c028981 */ /* 0x0002a2000c2e1b00 */
[----:B------:R-:W-:Y:S02]  /*0190*/  CS2R R10, SRZ ;  /* 0x00000000000a7805 */ /* 0x000fe4000001ff00 */
[--C-:B------:R-:W-:Y:S01]  /*01a0*/  IMAD.WIDE R16, R17, 0x4, R4.reuse ;  /* 0x0000000411107825 */ /* 0x100fe200078e0204 */
[----:B------:R-:W2:Y:S04]  /*01b0*/  @!P0 LDG.E.64 R6, desc[UR4][R14.64] ;  /* 0x000000040e068981 */ /* 0x000ea8000c1e1b00 */
[----:B------:R-:W3:Y:S01]  /*01c0*/  @!P0 LDG.E.64 R8, desc[UR4][R16.64] ;  /* 0x0000000410088981 */ /* 0x000ee2000c1e1b00 */
[----:B-1----:R-:W-:Y:S01]  /*01d0*/  IADD3 R13, R19, 0xc, RZ ;  /* 0x0000000c130d7810 */ /* 0x002fe20007ffe0ff */
[----:B------:R-:W-:-:S04]  /*01e0*/  IMAD.WIDE R18, R21, 0x4, R4 ;  /* 0x0000000415127825 */ /* 0x000fc800078e0204 */
[----:B------:R-:W-:Y:S01]  /*01f0*/  IMAD.WIDE R20, R13, 0x4, R4 ;  /* 0x000000040d147825 */ /* 0x000fe200078e0204 */
[----:B------:R-:W-:Y:S01]  /*0200*/  CS2R R4, SRZ ;  /* 0x0000000000047805 */ /* 0x000fe2000001ff00 */
[----:B------:R-:W4:Y:S01]  /*0210*/  @!P0 LDG.E.64 R10, desc[UR4][R18.64] ;  /* 0x00000004120a8981 */ /* 0x000f22000c1e1b00 */
[----:B------:R-:W1:Y:S04]  /*0220*/  LDC.64 R12, c[0x0][0x220] ;  /* 0x00008800ff0c7b82 */ /* 0x000e680000000a00 */
[----:B------:R-:W5:Y:S01]  /*0230*/  @!P0 LDG.E.64 R4, desc[UR4][R20.64] ;  /* 0x0000000414048981 */ /* 0x000f62000c1e1b00 */
[----:B-1----:R-:W-:-:S04]  /*0240*/  IMAD.WIDE R12, R0, 0x4, R12 ;  /* 0x00000004000c7825 */ /* 0x002fc800078e020c */
[----:B--2---:R-:W-:Y:S01]  /*0250*/  FADD R6, R2, R6 ;  /* 0x0000000602067221 */ /* 0x004fe20000000000 */
[----:B------:R-:W-:Y:S01]  /*0260*/  FADD R7, R3, R7 ;  /* 0x0000000703077221 */ /* 0x000fe20000000000 */
[----:B---3--:R-:W-:Y:S01]  /*0270*/  FADD R23, R8, R2 ;  /* 0x0000000208177221 */ /* 0x008fe20000000000 */
[----:B------:R-:W-:-:S03]  /*0280*/  FADD R8, R9, R3 ;  /* 0x0000000309087221 */ /* 0x000fc60000000000 */
[----:B------:R-:W-:Y:S01]  /*0290*/  FADD R6, R6, R23 ;  /* 0x0000001706067221 */ /* 0x000fe20000000000 */
[----:B------:R-:W-:Y:S01]  /*02a0*/  FADD R7, R7, R8 ;  /* 0x0000000807077221 */ /* 0x000fe20000000000 */
[----:B----4-:R-:W-:Y:S01]  /*02b0*/  FADD R9, R10, R2 ;  /* 0x000000020a097221 */ /* 0x010fe20000000000 */
[----:B------:R-:W-:-:S03]  /*02c0*/  FADD R8, R11, R3 ;  /* 0x000000030b087221 */ /* 0x000fc60000000000 */
[----:B------:R-:W-:Y:S01]  /*02d0*/  FADD R6, R6, R9 ;  /* 0x0000000906067221 */ /* 0x000fe20000000000 */
[----:B-----5:R-:W-:Y:S01]  /*02e0*/  FADD R9, R4, R2 ;  /* 0x0000000204097221 */ /* 0x020fe20000000000 */
[----:B------:R-:W-:Y:S01]  /*02f0*/  FADD R7, R7, R8 ;  /* 0x0000000807077221 */ /* 0x000fe20000000000 */
[----:B------:R-:W-:Y:S02]  /*0300*/  FADD R2, R5, R3 ;  /* 0x0000000305027221 */ /* 0x000fe40000000000 */
[----:B------:R-:W-:Y:S02]  /*0310*/  FADD R6, R6, R9 ;  /* 0x0000000906067221 */ /* 0x000fe40000000000 */
[----:B------:R-:W-:Y:S01]  /*0320*/  FADD R2, R7, R2 ;  /* 0x0000000207027221 */ /* 0x000fe20000000000 */
[----:B------:R-:W-:Y:S06]  /*0330*/  @P0 EXIT ;  /* 0x000000000000094d */ /* 0x000fec0003800000 */
[----:B------:R-:W-:Y:S01]  /*0340*/  FMUL R6, R6, 0.25 ;  /* 0x3e80000006067820 */ /* 0x000fe20000400000 */
[----:B------:R-:W-:-:S05]  /*0350*/  FMUL R7, R2, 0.25 ;  /* 0x3e80000002077820 */ /* 0x000fca0000400000 */
[----:B------:R-:W-:Y:S01]  /*0360*/  STG.E.64 desc[UR4][R12.64], R6 ;  /* 0x000000060c007986 */ /* 0x000fe2000c101b04 */
[----:B------:R-:W-:Y:S05]  /*0370*/  EXIT ;  /* 0x000000000000794d */ /* 0x000fea0003800000 */
.L_x_0:
[----:B------:R-:W-:-:S00]  /*0380*/  BRA `(.L_x_0) ;  /* 0xfffffffc00fc7947 */ /* 0x000fc0000383ffff */
[----:B------:R-:W-:-:S00]  /*0390*/  NOP ;  /* 0x0000000000007918 */ /* 0x000fc00000000000 */
        /* <DEDUP_REMOVED lines=14> */
.L_x_1:


//--------------------- .nv.constant0.triton_poi_fused_add_mean_1 --------------------------
	.section	.nv.constant0.triton_poi_fused_add_mean_1,"a",@progbits
	.sectionflags	@""
	.align	4
.nv.constant0.triton_poi_fused_add_mean_1:
	.zero		556
